//
// Generated by NVIDIA NVVM Compiler
//
// Compiler Build ID: CL-36424714
// Cuda compilation tools, release 13.0, V13.0.88
// Based on NVVM 20.0.0
//

.version 9.0
.target sm_100
.address_size 64

	// .globl	_Z12hash0_kernelPKhPmjt

.visible .entry _Z12hash0_kernelPKhPmjt(
	.param .u64 .ptr .align 1 _Z12hash0_kernelPKhPmjt_param_0,
	.param .u64 .ptr .align 1 _Z12hash0_kernelPKhPmjt_param_1,
	.param .u32 _Z12hash0_kernelPKhPmjt_param_2,
	.param .u16 _Z12hash0_kernelPKhPmjt_param_3
)
{
	.reg .pred 	%p<9>;
	.reg .b16 	%rs<14>;
	.reg .b32 	%r<8>;
	.reg .b64 	%rd<127>;

	ld.param.u64 	%rd15, [_Z12hash0_kernelPKhPmjt_param_0];
	ld.param.u64 	%rd16, [_Z12hash0_kernelPKhPmjt_param_1];
	ld.param.u32 	%r2, [_Z12hash0_kernelPKhPmjt_param_2];
	ld.param.u16 	%rs8, [_Z12hash0_kernelPKhPmjt_param_3];
	mov.u32 	%r3, %ntid.x;
	mov.u32 	%r4, %ctaid.x;
	mov.u32 	%r5, %tid.x;
	mad.lo.s32 	%r1, %r3, %r4, %r5;
	setp.ge.u32 	%p1, %r1, %r2;
	@%p1 bra 	$L__BB0_11;
	cvta.to.global.u64 	%rd1, %rd15;
	cvt.u32.u16 	%r6, %rs8;
	mul.lo.s32 	%r7, %r1, %r6;
	cvt.u64.u32 	%rd2, %r7;
	setp.eq.s16 	%p2, %rs8, 0;
	mov.b64 	%rd126, 0;
	@%p2 bra 	$L__BB0_10;
	and.b16  	%rs1, %rs8, 3;
	setp.lt.u16 	%p3, %rs8, 4;
	mov.b64 	%rd126, 0;
	mov.b16 	%rs13, 0;
	@%p3 bra 	$L__BB0_5;
	and.b16  	%rs13, %rs8, -4;
	add.s64 	%rd21, %rd2, %rd1;
	add.s64 	%rd120, %rd21, 1;
	mov.b64 	%rd126, 0;
	mov.u16 	%rs11, %rs13;
$L__BB0_4:
	.pragma "nounroll";
	ld.global.u8 	%rd22, [%rd120+-1];
	shr.u64 	%rd23, %rd126, 29;
	and.b64  	%rd24, %rd23, 22906492245;
	xor.b64  	%rd25, %rd24, %rd22;
	xor.b64  	%rd26, %rd25, %rd126;
	shl.b64 	%rd27, %rd26, 17;
	and.b64  	%rd28, %rd27, 8202884508482404352;
	xor.b64  	%rd29, %rd28, %rd26;
	shl.b64 	%rd30, %rd29, 37;
	and.b64  	%rd31, %rd30, -2270628950310912;
	xor.b64  	%rd32, %rd31, %rd29;
	shr.u64 	%rd33, %rd32, 43;
	xor.b64  	%rd34, %rd33, %rd32;
	ld.global.u8 	%rd35, [%rd120];
	shr.u64 	%rd36, %rd32, 29;
	and.b64  	%rd37, %rd36, 22906492245;
	xor.b64  	%rd38, %rd37, %rd35;
	xor.b64  	%rd39, %rd38, %rd34;
	shl.b64 	%rd40, %rd39, 17;
	and.b64  	%rd41, %rd40, 8202884508482404352;
	xor.b64  	%rd42, %rd41, %rd39;
	shl.b64 	%rd43, %rd42, 37;
	and.b64  	%rd44, %rd43, -2270628950310912;
	xor.b64  	%rd45, %rd44, %rd42;
	shr.u64 	%rd46, %rd45, 43;
	xor.b64  	%rd47, %rd46, %rd45;
	ld.global.u8 	%rd48, [%rd120+1];
	shr.u64 	%rd49, %rd45, 29;
	and.b64  	%rd50, %rd49, 22906492245;
	xor.b64  	%rd51, %rd50, %rd48;
	xor.b64  	%rd52, %rd51, %rd47;
	shl.b64 	%rd53, %rd52, 17;
	and.b64  	%rd54, %rd53, 8202884508482404352;
	xor.b64  	%rd55, %rd54, %rd52;
	shl.b64 	%rd56, %rd55, 37;
	and.b64  	%rd57, %rd56, -2270628950310912;
	xor.b64  	%rd58, %rd57, %rd55;
	shr.u64 	%rd59, %rd58, 43;
	xor.b64  	%rd60, %rd59, %rd58;
	ld.global.u8 	%rd61, [%rd120+2];
	shr.u64 	%rd62, %rd58, 29;
	and.b64  	%rd63, %rd62, 22906492245;
	xor.b64  	%rd64, %rd63, %rd61;
	xor.b64  	%rd65, %rd64, %rd60;
	shl.b64 	%rd66, %rd65, 17;
	and.b64  	%rd67, %rd66, 8202884508482404352;
	xor.b64  	%rd68, %rd67, %rd65;
	shl.b64 	%rd69, %rd68, 37;
	and.b64  	%rd70, %rd69, -2270628950310912;
	xor.b64  	%rd71, %rd70, %rd68;
	shr.u64 	%rd72, %rd71, 43;
	xor.b64  	%rd126, %rd72, %rd71;
	add.s16 	%rs11, %rs11, -4;
	add.s64 	%rd120, %rd120, 4;
	setp.ne.s16 	%p4, %rs11, 0;
	@%p4 bra 	$L__BB0_4;
$L__BB0_5:
	setp.eq.s16 	%p5, %rs1, 0;
	@%p5 bra 	$L__BB0_10;
	setp.eq.s16 	%p6, %rs1, 1;
	@%p6 bra 	$L__BB0_8;
	cvt.u64.u16 	%rd74, %rs13;
	add.s64 	%rd75, %rd74, %rd2;
	add.s64 	%rd76, %rd1, %rd75;
	ld.global.u8 	%rd77, [%rd76];
	shr.u64 	%rd78, %rd126, 29;
	and.b64  	%rd79, %rd78, 22906492245;
	xor.b64  	%rd80, %rd79, %rd77;
	xor.b64  	%rd81, %rd80, %rd126;
	shl.b64 	%rd82, %rd81, 17;
	and.b64  	%rd83, %rd82, 8202884508482404352;
	xor.b64  	%rd84, %rd83, %rd81;
	shl.b64 	%rd85, %rd84, 37;
	and.b64  	%rd86, %rd85, -2270628950310912;
	xor.b64  	%rd87, %rd86, %rd84;
	shr.u64 	%rd88, %rd87, 43;
	xor.b64  	%rd89, %rd88, %rd87;
	ld.global.u8 	%rd90, [%rd76+1];
	shr.u64 	%rd91, %rd87, 29;
	and.b64  	%rd92, %rd91, 22906492245;
	xor.b64  	%rd93, %rd92, %rd90;
	xor.b64  	%rd94, %rd93, %rd89;
	shl.b64 	%rd95, %rd94, 17;
	and.b64  	%rd96, %rd95, 8202884508482404352;
	xor.b64  	%rd97, %rd96, %rd94;
	shl.b64 	%rd98, %rd97, 37;
	and.b64  	%rd99, %rd98, -2270628950310912;
	xor.b64  	%rd100, %rd99, %rd97;
	shr.u64 	%rd101, %rd100, 43;
	xor.b64  	%rd126, %rd101, %rd100;
	add.s16 	%rs13, %rs13, 2;
$L__BB0_8:
	and.b16  	%rs10, %rs8, 1;
	setp.eq.b16 	%p7, %rs10, 1;
	not.pred 	%p8, %p7;
	@%p8 bra 	$L__BB0_10;
	cvt.u64.u16 	%rd102, %rs13;
	add.s64 	%rd103, %rd102, %rd2;
	add.s64 	%rd104, %rd1, %rd103;
	ld.global.u8 	%rd105, [%rd104];
	shr.u64 	%rd106, %rd126, 29;
	and.b64  	%rd107, %rd106, 22906492245;
	xor.b64  	%rd108, %rd107, %rd105;
	xor.b64  	%rd109, %rd108, %rd126;
	shl.b64 	%rd110, %rd109, 17;
	and.b64  	%rd111, %rd110, 8202884508482404352;
	xor.b64  	%rd112, %rd111, %rd109;
	shl.b64 	%rd113, %rd112, 37;
	and.b64  	%rd114, %rd113, -2270628950310912;
	xor.b64  	%rd115, %rd114, %rd112;
	shr.u64 	%rd116, %rd115, 43;
	xor.b64  	%rd126, %rd116, %rd115;
$L__BB0_10:
	cvta.to.global.u64 	%rd117, %rd16;
	mul.wide.u32 	%rd118, %r1, 8;
	add.s64 	%rd119, %rd117, %rd118;
	st.global.u64 	[%rd119], %rd126;
$L__BB0_11:
	ret;

}
	// .globl	_Z13search_kernelPKmmPjjj
.visible .entry _Z13search_kernelPKmmPjjj(
	.param .u64 .ptr .align 1 _Z13search_kernelPKmmPjjj_param_0,
	.param .u64 _Z13search_kernelPKmmPjjj_param_1,
	.param .u64 .ptr .align 1 _Z13search_kernelPKmmPjjj_param_2,
	.param .u32 _Z13search_kernelPKmmPjjj_param_3,
	.param .u32 _Z13search_kernelPKmmPjjj_param_4
)
{
	.reg .pred 	%p<4>;
	.reg .b32 	%r<9>;
	.reg .b64 	%rd<11>;

	ld.param.u64 	%rd2, [_Z13search_kernelPKmmPjjj_param_0];
	ld.param.u64 	%rd3, [_Z13search_kernelPKmmPjjj_param_1];
	ld.param.u64 	%rd4, [_Z13search_kernelPKmmPjjj_param_2];
	ld.param.u32 	%r4, [_Z13search_kernelPKmmPjjj_param_3];
	ld.param.u32 	%r3, [_Z13search_kernelPKmmPjjj_param_4];
	cvta.to.global.u64 	%rd1, %rd4;
	mov.u32 	%r5, %ntid.x;
	mov.u32 	%r6, %ctaid.x;
	mov.u32 	%r7, %tid.x;
	mad.lo.s32 	%r1, %r5, %r6, %r7;
	setp.ge.u32 	%p1, %r1, %r4;
	@%p1 bra 	$L__BB1_4;
	cvta.to.global.u64 	%rd5, %rd2;
	mul.wide.u32 	%rd6, %r1, 8;
	add.s64 	%rd7, %rd5, %rd6;
	ld.global.u64 	%rd8, [%rd7];
	setp.ne.s64 	%p2, %rd8, %rd3;
	@%p2 bra 	$L__BB1_4;
	atom.global.add.u32 	%r8, [%rd1], 1;
	add.s32 	%r2, %r8, 1;
	setp.ge.u32 	%p3, %r2, %r3;
	@%p3 bra 	$L__BB1_4;
	mul.wide.u32 	%rd9, %r2, 4;
	add.s64 	%rd10, %rd1, %rd9;
	st.global.u32 	[%rd10], %r1;
$L__BB1_4:
	ret;

}


// ===== COMPILED SASS (sm_100) =====

	.target	sm_100

	.elftype	@"ET_EXEC"


//--------------------- .note.nv.tkinfo           --------------------------
	.section	.note.nv.tkinfo,"",@"SHT_NOTE"
	.sectionflags	@"SHF_NOTE_NV_TKINFO"
	.tkinfo
        /*0018*/ 	.word	0x00000002
        /*0030*/ 	.string	""
        /*0030*/ 	.string	"ptxas"
        /*0030*/ 	.string	"Cuda compilation tools, release 13.0, V13.0.88"
        /*0030*/ 	.string	"Build cuda_13.0.r13.0/compiler.36424714_0"
        /*0030*/ 	.string	"-arch sm_100 -m 64 "



//--------------------- .note.nv.cuinfo           --------------------------
	.section	.note.nv.cuinfo,"",@"SHT_NOTE"
	.sectionflags	@"SHF_NOTE_NV_CUINFO"
        /*0018*/ 	.short	0x0002
        /*001a*/ 	.short	0x0064
        /*001c*/ 	.short	0x0082
	.zero		2


//--------------------- .nv.info                  --------------------------
	.section	.nv.info,"",@"SHT_CUDA_INFO"
	.align	4


	//----- nvinfo : EIATTR_REGCOUNT
	.align		4
        /*0000*/ 	.byte	0x04, 0x2f
        /*0002*/ 	.short	(.L_1 - .L_0)
	.align		4
.L_0:
        /*0004*/ 	.word	index@(_Z12hash0_kernelPKhPmjt)
        /*0008*/ 	.word	0x00000011


	//----- nvinfo : EIATTR_FRAME_SIZE
	.align		4
.L_1:
        /*000c*/ 	.byte	0x04, 0x11
        /*000e*/ 	.short	(.L_3 - .L_2)
	.align		4
.L_2:
        /*0010*/ 	.word	index@(_Z12hash0_kernelPKhPmjt)
        /*0014*/ 	.word	0x00000000


	//----- nvinfo : EIATTR_REGCOUNT
	.align		4
.L_3:
        /*0018*/ 	.byte	0x04, 0x2f
        /*001a*/ 	.short	(.L_5 - .L_4)
	.align		4
.L_4:
        /*001c*/ 	.word	index@(_Z13search_kernelPKmmPjjj)
        /*0020*/ 	.word	0x0000000c


	//----- nvinfo : EIATTR_FRAME_SIZE
	.align		4
.L_5:
        /*0024*/ 	.byte	0x04, 0x11
        /*0026*/ 	.short	(.L_7 - .L_6)
	.align		4
.L_6:
        /*0028*/ 	.word	index@(_Z13search_kernelPKmmPjjj)
        /*002c*/ 	.word	0x00000000


	//----- nvinfo : EIATTR_MIN_STACK_SIZE
	.align		4
.L_7:
        /*0030*/ 	.byte	0x04, 0x12
        /*0032*/ 	.short	(.L_9 - .L_8)
	.align		4
.L_8:
        /*0034*/ 	.word	index@(_Z13search_kernelPKmmPjjj)
        /*0038*/ 	.word	0x00000000


	//----- nvinfo : EIATTR_MIN_STACK_SIZE
	.align		4
.L_9:
        /*003c*/ 	.byte	0x04, 0x12
        /*003e*/ 	.short	(.L_11 - .L_10)
	.align		4
.L_10:
        /*0040*/ 	.word	index@(_Z12hash0_kernelPKhPmjt)
        /*0044*/ 	.word	0x00000000
.L_11:


//--------------------- .nv.compat                --------------------------
	.section	.nv.compat,"",@"SHT_CUDA_COMPAT_INFO"
	.align	4
        /*0000*/ 	.byte	0x02, 0x09, 0x00, 0x00, 0x02, 0x02, 0x01, 0x00, 0x02, 0x05, 0x05, 0x00, 0x03, 0x07, 0x01, 0x01
        /*0010*/ 	.byte	0x02, 0x03, 0x00, 0x00, 0x02, 0x06, 0x01, 0x00, 0x04, 0x0b, 0x08, 0x00, 0x09, 0x00, 0x00, 0x00
        /*0020*/ 	.byte	0x00, 0x00, 0x00, 0x00


//--------------------- .nv.info._Z13search_kernelPKmmPjjj --------------------------
	.section	.nv.info._Z13search_kernelPKmmPjjj,"",@"SHT_CUDA_INFO"
	.sectionflags	@""
	.align	4


	//----- nvinfo : EIATTR_CUDA_API_VERSION
	.align		4
        /*0000*/ 	.byte	0x04, 0x37
        /*0002*/ 	.short	(.L_13 - .L_12)
.L_12:
        /*0004*/ 	.word	0x00000082


	//----- nvinfo : EIATTR_KPARAM_INFO
	.align		4
.L_13:
        /*0008*/ 	.byte	0x04, 0x17
        /*000a*/ 	.short	(.L_15 - .L_14)
.L_14:
        /*000c*/ 	.word	0x00000000
        /*0010*/ 	.short	0x0004
        /*0012*/ 	.short	0x001c
        /*0014*/ 	.byte	0x00, 0xf0, 0x11, 0x00


	//----- nvinfo : EIATTR_KPARAM_INFO
	.align		4
.L_15:
        /*0018*/ 	.byte	0x04, 0x17
        /*001a*/ 	.short	(.L_17 - .L_16)
.L_16:
        /*001c*/ 	.word	0x00000000
        /*0020*/ 	.short	0x0003
        /*0022*/ 	.short	0x0018
        /*0024*/ 	.byte	0x00, 0xf0, 0x11, 0x00


	//----- nvinfo : EIATTR_KPARAM_INFO
	.align		4
.L_17:
        /*0028*/ 	.byte	0x04, 0x17
        /*002a*/ 	.short	(.L_19 - .L_18)
.L_18:
        /*002c*/ 	.word	0x00000000
        /*0030*/ 	.short	0x0002
        /*0032*/ 	.short	0x0010
        /*0034*/ 	.byte	0x00, 0xf5, 0x21, 0x00


	//----- nvinfo : EIATTR_KPARAM_INFO
	.align		4
.L_19:
        /*0038*/ 	.byte	0x04, 0x17
        /*003a*/ 	.short	(.L_21 - .L_20)
.L_20:
        /*003c*/ 	.word	0x00000000
        /*0040*/ 	.short	0x0001
        /*0042*/ 	.short	0x0008
        /*0044*/ 	.byte	0x00, 0xf0, 0x21, 0x00


	//----- nvinfo : EIATTR_KPARAM_INFO
	.align		4
.L_21:
        /*0048*/ 	.byte	0x04, 0x17
        /*004a*/ 	.short	(.L_23 - .L_22)
.L_22:
        /*004c*/ 	.word	0x00000000
        /*0050*/ 	.short	0x0000
        /*0052*/ 	.short	0x0000
        /*0054*/ 	.byte	0x00, 0xf5, 0x21, 0x00


	//----- nvinfo : EIATTR_SPARSE_MMA_MASK
	.align		4
.L_23:
        /*0058*/ 	.byte	0x03, 0x50
        /*005a*/ 	.short	0x0000


	//----- nvinfo : EIATTR_MAXREG_COUNT
	.align		4
        /*005c*/ 	.byte	0x03, 0x1b
        /*005e*/ 	.short	0x00ff


	//----- nvinfo : EIATTR_MERCURY_ISA_VERSION
	.align		4
        /*0060*/ 	.byte	0x03, 0x5f
        /*0062*/ 	.short	0x0101


	//----- nvinfo : EIATTR_INT_WARP_WIDE_INSTR_OFFSETS
	.align		4
        /*0064*/ 	.byte	0x04, 0x31
        /*0066*/ 	.short	(.L_25 - .L_24)


	//   ....[0]....
.L_24:
        /*0068*/ 	.word	0x00000110


	//   ....[1]....
        /*006c*/ 	.word	0x000001b0


	//----- nvinfo : EIATTR_VRC_CTA_INIT_COUNT
	.align		4
.L_25:
        /*0070*/ 	.byte	0x02, 0x4a
	.zero		1
	.zero		1


	//----- nvinfo : EIATTR_EXIT_INSTR_OFFSETS
	.align		4
        /*0074*/ 	.byte	0x04, 0x1c
        /*0076*/ 	.short	(.L_27 - .L_26)


	//   ....[0]....
.L_26:
        /*0078*/ 	.word	0x00000070


	//   ....[1]....
        /*007c*/ 	.word	0x000000f0


	//   ....[2]....
        /*0080*/ 	.word	0x000001e0


	//   ....[3]....
        /*0084*/ 	.word	0x00000220


	//----- nvinfo : EIATTR_CBANK_PARAM_SIZE
	.align		4
.L_27:
        /*0088*/ 	.byte	0x03, 0x19
        /*008a*/ 	.short	0x0020


	//----- nvinfo : EIATTR_PARAM_CBANK
	.align		4
        /*008c*/ 	.byte	0x04, 0x0a
        /*008e*/ 	.short	(.L_29 - .L_28)
	.align		4
.L_28:
        /*0090*/ 	.word	index@(.nv.constant0._Z13search_kernelPKmmPjjj)
        /*0094*/ 	.short	0x0380
        /*0096*/ 	.short	0x0020


	//----- nvinfo : EIATTR_SW_WAR
	.align		4
.L_29:
        /*0098*/ 	.byte	0x04, 0x36
        /*009a*/ 	.short	(.L_31 - .L_30)
.L_30:
        /*009c*/ 	.word	0x00000008
.L_31:


//--------------------- .nv.info._Z12hash0_kernelPKhPmjt --------------------------
	.section	.nv.info._Z12hash0_kernelPKhPmjt,"",@"SHT_CUDA_INFO"
	.sectionflags	@""
	.align	4


	//----- nvinfo : EIATTR_CUDA_API_VERSION
	.align		4
        /*0000*/ 	.byte	0x04, 0x37
        /*0002*/ 	.short	(.L_33 - .L_32)
.L_32:
        /*0004*/ 	.word	0x00000082


	//----- nvinfo : EIATTR_KPARAM_INFO
	.align		4
.L_33:
        /*0008*/ 	.byte	0x04, 0x17
        /*000a*/ 	.short	(.L_35 - .L_34)
.L_34:
        /*000c*/ 	.word	0x00000000
        /*0010*/ 	.short	0x0003
        /*0012*/ 	.short	0x0014
        /*0014*/ 	.byte	0x00, 0xf0, 0x09, 0x00


	//----- nvinfo : EIATTR_KPARAM_INFO
	.align		4
.L_35:
        /*0018*/ 	.byte	0x04, 0x17
        /*001a*/ 	.short	(.L_37 - .L_36)
.L_36:
        /*001c*/ 	.word	0x00000000
        /*0020*/ 	.short	0x0002
        /*0022*/ 	.short	0x0010
        /*0024*/ 	.byte	0x00, 0xf0, 0x11, 0x00


	//----- nvinfo : EIATTR_KPARAM_INFO
	.align		4
.L_37:
        /*0028*/ 	.byte	0x04, 0x17
        /*002a*/ 	.short	(.L_39 - .L_38)
.L_38:
        /*002c*/ 	.word	0x00000000
        /*0030*/ 	.short	0x0001
        /*0032*/ 	.short	0x0008
        /*0034*/ 	.byte	0x00, 0xf5, 0x21, 0x00


	//----- nvinfo : EIATTR_KPARAM_INFO
	.align		4
.L_39:
        /*0038*/ 	.byte	0x04, 0x17
        /*003a*/ 	.short	(.L_41 - .L_40)
.L_40:
        /*003c*/ 	.word	0x00000000
        /*0040*/ 	.short	0x0000
        /*0042*/ 	.short	0x0000
        /*0044*/ 	.byte	0x00, 0xf5, 0x21, 0x00


	//----- nvinfo : EIATTR_SPARSE_MMA_MASK
	.align		4
.L_41:
        /*0048*/ 	.byte	0x03, 0x50
        /*004a*/ 	.short	0x0000


	//----- nvinfo : EIATTR_MAXREG_COUNT
	.align		4
        /*004c*/ 	.byte	0x03, 0x1b
        /*004e*/ 	.short	0x00ff


	//----- nvinfo : EIATTR_MERCURY_ISA_VERSION
	.align		4
        /*0050*/ 	.byte	0x03, 0x5f
        /*0052*/ 	.short	0x0101


	//----- nvinfo : EIATTR_VRC_CTA_INIT_COUNT
	.align		4
        /*0054*/ 	.byte	0x02, 0x4a
	.zero		1
	.zero		1


	//----- nvinfo : EIATTR_EXIT_INSTR_OFFSETS
	.align		4
        /*0058*/ 	.byte	0x04, 0x1c
        /*005a*/ 	.short	(.L_43 - .L_42)


	//   ....[0]....
.L_42:
        /*005c*/ 	.word	0x00000070


	//   ....[1]....
        /*0060*/ 	.word	0x00000990


	//----- nvinfo : EIATTR_CBANK_PARAM_SIZE
	.align		4
.L_43:
        /*0064*/ 	.byte	0x03, 0x19
        /*0066*/ 	.short	0x0016


	//----- nvinfo : EIATTR_PARAM_CBANK
	.align		4
        /*0068*/ 	.byte	0x04, 0x0a
        /*006a*/ 	.short	(.L_45 - .L_44)
	.align		4
.L_44:
        /*006c*/ 	.word	index@(.nv.constant0._Z12hash0_kernelPKhPmjt)
        /*0070*/ 	.short	0x0380
        /*0072*/ 	.short	0x0016


	//----- nvinfo : EIATTR_SW_WAR
	.align		4
.L_45:
        /*0074*/ 	.byte	0x04, 0x36
        /*0076*/ 	.short	(.L_47 - .L_46)
.L_46:
        /*0078*/ 	.word	0x00000008
.L_47:


//--------------------- .nv.callgraph             --------------------------
	.section	.nv.callgraph,"",@"SHT_CUDA_CALLGRAPH"
	.align	4
	.sectionentsize	8
	.align		4
        /*0000*/ 	.word	0x00000000
	.align		4
        /*0004*/ 	.word	0xffffffff
	.align		4
        /*0008*/ 	.word	0x00000000
	.align		4
        /*000c*/ 	.word	0xfffffffe
	.align		4
        /*0010*/ 	.word	0x00000000
	.align		4
        /*0014*/ 	.word	0xfffffffd
	.align		4
        /*0018*/ 	.word	0x00000000
	.align		4
        /*001c*/ 	.word	0xfffffffc


//--------------------- .text._Z13search_kernelPKmmPjjj --------------------------
	.section	.text._Z13search_kernelPKmmPjjj,"ax",@progbits
	.align	128
        .global         _Z13search_kernelPKmmPjjj
        .type           _Z13search_kernelPKmmPjjj,@function
        .size           _Z13search_kernelPKmmPjjj,(.L_x_6 - _Z13search_kernelPKmmPjjj)
        .other          _Z13search_kernelPKmmPjjj,@"STO_CUDA_ENTRY STV_DEFAULT"
_Z13search_kernelPKmmPjjj:
.text._Z13search_kernelPKmmPjjj:
[----:B------:R-:W-:Y:S01]  /*0000*/  LDC R1, c[0x0][0x37c] ;  /* 0x0000df00ff017b82 */ /* 0x000fe20000000800 */
[----:B------:R-:W0:Y:S01]  /*0010*/  S2R R5, SR_CTAID.X ;  /* 0x0000000000057919 */ /* 0x000e220000002500 */
[----:B------:R-:W0:Y:S01]  /*0020*/  LDCU UR4, c[0x0][0x360] ;  /* 0x00006c00ff0477ac */ /* 0x000e220008000800 */
[----:B------:R-:W0:Y:S01]  /*0030*/  S2R R0, SR_TID.X ;  /* 0x0000000000007919 */ /* 0x000e220000002100 */
[----:B------:R-:W1:Y:S01]  /*0040*/  LDCU UR5, c[0x0][0x398] ;  /* 0x00007300ff0577ac */ /* 0x000e620008000800 */
[----:B0-----:R-:W-:-:S05]  /*0050*/  IMAD R5, R5, UR4, R0 ;  /* 0x0000000405057c24 */ /* 0x001fca000f8e0200 */
[----:B-1----:R-:W-:-:S13]  /*0060*/  ISETP.GE.U32.AND P0, PT, R5, UR5, PT ;  /* 0x0000000505007c0c */ /* 0x002fda000bf06070 */
[----:B------:R-:W-:Y:S05]  /*0070*/  @P0 EXIT ;  /* 0x000000000000094d */ /* 0x000fea0003800000 */
[----:B------:R-:W0:Y:S01]  /*0080*/  LDC.64 R2, c[0x0][0x380] ;  /* 0x0000e000ff027b82 */ /* 0x000e220000000a00 */
[----:B------:R-:W1:Y:S01]  /*0090*/  LDCU.64 UR4, c[0x0][0x358] ;  /* 0x00006b00ff0477ac */ /* 0x000e620008000a00 */
[----:B------:R-:W2:Y:S01]  /*00a0*/  LDCU.64 UR6, c[0x0][0x388] ;  /* 0x00007100ff0677ac */ /* 0x000ea20008000a00 */
[----:B0-----:R-:W-:-:S06]  /*00b0*/  IMAD.WIDE.U32 R2, R5, 0x8, R2 ;  /* 0x0000000805027825 */ /* 0x001fcc00078e0002 */
[----:B-1----:R-:W2:Y:S02]  /*00c0*/  LDG.E.64 R2, desc[UR4][R2.64] ;  /* 0x0000000402027981 */ /* 0x002ea4000c1e1b00 */
[----:B--2---:R-:W-:-:S04]  /*00d0*/  ISETP.NE.U32.AND P0, PT, R2, UR6, PT ;  /* 0x0000000602007c0c */ /* 0x004fc8000bf05070 */
[----:B------:R-:W-:-:S13]  /*00e0*/  ISETP.NE.AND.EX P0, PT, R3, UR7, PT, P0 ;  /* 0x0000000703007c0c */ /* 0x000fda000bf05300 */
[----:B------:R-:W-:Y:S05]  /*00f0*/  @P0 EXIT ;  /* 0x000000000000094d */ /* 0x000fea0003800000 */
[----:B------:R-:W0:Y:S01]  /*0100*/  S2R R7, SR_LANEID ;  /* 0x0000000000077919 */ /* 0x000e220000000000 */
[----:B------:R-:W-:Y:S01]  /*0110*/  VOTEU.ANY UR6, UPT, PT ;  /* 0x0000000000067886 */ /* 0x000fe200038e0100 */
[----:B------:R-:W1:Y:S01]  /*0120*/  LDC.64 R2, c[0x0][0x390] ;  /* 0x0000e400ff027b82 */ /* 0x000e620000000a00 */
[----:B------:R-:W0:Y:S08]  /*0130*/  FLO.U32 R0, UR6 ;  /* 0x0000000600007d00 */ /* 0x000e3000080e0000 */
[----:B------:R-:W1:Y:S01]  /*0140*/  POPC R9, UR6 ;  /* 0x0000000600097d09 */ /* 0x000e620008000000 */
[----:B0-----:R-:W-:-:S13]  /*0150*/  ISETP.EQ.U32.AND P0, PT, R0, R7, PT ;  /* 0x000000070000720c */ /* 0x001fda0003f02070 */
[----:B-1----:R-:W2:Y:S01]  /*0160*/  @P0 ATOMG.E.ADD.STRONG.GPU PT, R3, desc[UR4][R2.64], R9 ;  /* 0x80000009020309a8 */ /* 0x002ea200081ef104 */
[----:B------:R-:W0:Y:S02]  /*0170*/  S2R R4, SR_LTMASK ;  /* 0x0000000000047919 */ /* 0x000e240000003900 */
[----:B0-----:R-:W-:Y:S01]  /*0180*/  LOP3.LUT R4, R4, UR6, RZ, 0xc0, !PT ;  /* 0x0000000604047c12 */ /* 0x001fe2000f8ec0ff */
[----:B------:R-:W0:Y:S05]  /*0190*/  LDCU UR6, c[0x0][0x39c] ;  /* 0x00007380ff0677ac */ /* 0x000e2a0008000800 */
[----:B------:R-:W1:Y:S01]  /*01a0*/  POPC R4, R4 ;  /* 0x0000000400047309 */ /* 0x000e620000000000 */
[----:B--2---:R-:W1:Y:S02]  /*01b0*/  SHFL.IDX PT, R7, R3, R0, 0x1f ;  /* 0x00001f0003077589 */ /* 0x004e6400000e0000 */
[----:B-1----:R-:W-:-:S04]  /*01c0*/  IADD3 R7, PT, PT, R7, 0x1, R4 ;  /* 0x0000000107077810 */ /* 0x002fc80007ffe004 */
[----:B0-----:R-:W-:-:S13]  /*01d0*/  ISETP.GE.U32.AND P0, PT, R7, UR6, PT ;  /* 0x0000000607007c0c */ /* 0x001fda000bf06070 */
[----:B------:R-:W-:Y:S05]  /*01e0*/  @P0 EXIT ;  /* 0x000000000000094d */ /* 0x000fea0003800000 */
[----:B------:R-:W0:Y:S02]  /*01f0*/  LDC.64 R2, c[0x0][0x390] ;  /* 0x0000e400ff027b82 */ /* 0x000e240000000a00 */
[----:B0-----:R-:W-:-:S05]  /*0200*/  IMAD.WIDE.U32 R2, R7, 0x4, R2 ;  /* 0x0000000407027825 */ /* 0x001fca00078e0002 */
[----:B------:R-:W-:Y:S01]  /*0210*/  STG.E desc[UR4][R2.64], R5 ;  /* 0x0000000502007986 */ /* 0x000fe2000c101904 */
[----:B------:R-:W-:Y:S05]  /*0220*/  EXIT ;  /* 0x000000000000794d */ /* 0x000fea0003800000 */
.L_x_0:
[----:B------:R-:W-:-:S00]  /*0230*/  BRA `(.L_x_0) ;  /* 0xfffffffc00fc7947 */ /* 0x000fc0000383ffff */
[----:B------:R-:W-:-:S00]  /*0240*/  NOP ;  /* 0x0000000000007918 */ /* 0x000fc00000000000 */
        /* <DEDUP_REMOVED lines=11> */
.L_x_6:


//--------------------- .text._Z12hash0_kernelPKhPmjt --------------------------
	.section	.text._Z12hash0_kernelPKhPmjt,"ax",@progbits
	.align	128
        .global         _Z12hash0_kernelPKhPmjt
        .type           _Z12hash0_kernelPKhPmjt,@function
        .size           _Z12hash0_kernelPKhPmjt,(.L_x_7 - _Z12hash0_kernelPKhPmjt)
        .other          _Z12hash0_kernelPKhPmjt,@"STO_CUDA_ENTRY STV_DEFAULT"
_Z12hash0_kernelPKhPmjt:
.text._Z12hash0_kernelPKhPmjt:
        /* <DEDUP_REMOVED lines=8> */
[----:B------:R-:W0:Y:S01]  /*0080*/  LDCU.U16 UR4, c[0x0][0x394] ;  /* 0x00007280ff0477ac */ /* 0x000e220008000400 */
[----:B------:R-:W-:Y:S02]  /*0090*/  IMAD.MOV.U32 R6, RZ, RZ, RZ ;  /* 0x000000ffff067224 */ /* 0x000fe400078e00ff */
[----:B------:R-:W-:Y:S01]  /*00a0*/  IMAD.MOV.U32 R3, RZ, RZ, RZ ;  /* 0x000000ffff037224 */ /* 0x000fe200078e00ff */
[----:B------:R-:W1:Y:S01]  /*00b0*/  LDCU.64 UR8, c[0x0][0x358] ;  /* 0x00006b00ff0877ac */ /* 0x000e620008000a00 */
[----:B0-----:R-:W-:-:S04]  /*00c0*/  UPRMT UR4, UR4, 0x9910, URZ ;  /* 0x0000991004047896 */ /* 0x001fc800080000ff */
[----:B------:R-:W-:-:S09]  /*00d0*/  UISETP.NE.AND UP0, UPT, UR4, URZ, UPT ;  /* 0x000000ff0400728c */ /* 0x000fd2000bf05270 */
[----:B-1----:R-:W-:Y:S05]  /*00e0*/  BRA.U !UP0, `(.L_x_1) ;  /* 0x0000000908187547 */ /* 0x002fea000b800000 */
[----:B------:R-:W0:Y:S01]  /*00f0*/  LDCU UR4, c[0x0][0x394] ;  /* 0x00007280ff0477ac */ /* 0x000e220008000800 */
[----:B------:R-:W-:Y:S01]  /*0100*/  IMAD.MOV.U32 R6, RZ, RZ, RZ ;  /* 0x000000ffff067224 */ /* 0x000fe200078e00ff */
[----:B------:R-:W-:Y:S01]  /*0110*/  PRMT R4, RZ, 0x7610, R4 ;  /* 0x00007610ff047816 */ /* 0x000fe20000000004 */
[----:B------:R-:W-:Y:S01]  /*0120*/  IMAD.MOV.U32 R3, RZ, RZ, RZ ;  /* 0x000000ffff037224 */ /* 0x000fe200078e00ff */
[----:B------:R-:W1:Y:S01]  /*0130*/  LDCU.U16 UR5, c[0x0][0x394] ;  /* 0x00007280ff0577ac */ /* 0x000e620008000400 */
[----:B0-----:R-:W-:-:S04]  /*0140*/  ULOP3.LUT UR4, UR4, 0xffff, URZ, 0xc0, !UPT ;  /* 0x0000ffff04047892 */ /* 0x001fc8000f8ec0ff */
[----:B------:R-:W-:Y:S02]  /*0150*/  UISETP.GE.U32.AND UP0, UPT, UR4, 0x4, UPT ;  /* 0x000000040400788c */ /* 0x000fe4000bf06070 */
[----:B-1----:R-:W-:Y:S01]  /*0160*/  ULOP3.LUT UR6, UR5, 0x3, URZ, 0xc0, !UPT ;  /* 0x0000000305067892 */ /* 0x002fe2000f8ec0ff */
[----:B------:R-:W-:-:S03]  /*0170*/  IMAD R2, R0, UR4, RZ ;  /* 0x0000000400027c24 */ /* 0x000fc6000f8e02ff */
[----:B------:R-:W-:-:S03]  /*0180*/  UISETP.NE.AND UP1, UPT, UR6, URZ, UPT ;  /* 0x000000ff0600728c */ /* 0x000fc6000bf25270 */
[----:B------:R-:W-:Y:S08]  /*0190*/  BRA.U !UP0, `(.L_x_2) ;  /* 0x00000005080c7547 */ /* 0x000ff0000b800000 */
[----:B------:R-:W0:Y:S01]  /*01a0*/  LDCU.64 UR10, c[0x0][0x380] ;  /* 0x00007000ff0a77ac */ /* 0x000e220008000a00 */
[----:B------:R-:W-:Y:S02]  /*01b0*/  IMAD.MOV.U32 R6, RZ, RZ, RZ ;  /* 0x000000ffff067224 */ /* 0x000fe400078e00ff */
[----:B------:R-:W-:Y:S01]  /*01c0*/  IMAD.MOV.U32 R3, RZ, RZ, RZ ;  /* 0x000000ffff037224 */ /* 0x000fe200078e00ff */
[----:B------:R-:W-:-:S06]  /*01d0*/  ULOP3.LUT UR4, UR5, 0xfffc, URZ, 0xc0, !UPT ;  /* 0x0000fffc05047892 */ /* 0x000fcc000f8ec0ff */
[----:B------:R-:W-:Y:S02]  /*01e0*/  IMAD.U32 R4, RZ, RZ, UR4 ;  /* 0x00000004ff047e24 */ /* 0x000fe4000f8e00ff */
[----:B------:R-:W-:Y:S01]  /*01f0*/  IMAD.U32 R5, RZ, RZ, UR4 ;  /* 0x00000004ff057e24 */ /* 0x000fe2000f8e00ff */
[----:B0-----:R-:W-:-:S05]  /*0200*/  IADD3.X R8, P0, PT, R2, UR10, RZ, PT, !PT ;  /* 0x0000000a02087c10 */ /* 0x001fca000bf1e4ff */
[----:B------:R-:W-:-:S08]  /*0210*/  IMAD.X R9, RZ, RZ, UR11, P0 ;  /* 0x0000000bff097e24 */ /* 0x000fd000080e06ff */
.L_x_3:
[----:B------:R-:W2:Y:S04]  /*0220*/  LDG.E.U8 R11, desc[UR8][R8.64+-0x1] ;  /* 0xffffff08080b7981 */ /* 0x000ea8000c1e1100 */
[----:B------:R-:W3:Y:S04]  /*0230*/  LDG.E.U8 R12, desc[UR8][R8.64] ;  /* 0x00000008080c7981 */ /* 0x000ee8000c1e1100 */
[----:B------:R-:W4:Y:S04]  /*0240*/  LDG.E.U8 R10, desc[UR8][R8.64+0x1] ;  /* 0x00000108080a7981 */ /* 0x000f28000c1e1100 */
[----:B------:R0:W5:Y:S01]  /*0250*/  LDG.E.U8 R7, desc[UR8][R8.64+0x2] ;  /* 0x0000020808077981 */ /* 0x000162000c1e1100 */
[----:B------:R-:W-:Y:S01]  /*0260*/  SHF.R.U64 R14, R6, 0x1d, R3 ;  /* 0x0000001d060e7819 */ /* 0x000fe20000001203 */
[----:B------:R-:W-:Y:S01]  /*0270*/  VIADD R5, R5, 0xfffffffc ;  /* 0xfffffffc05057836 */ /* 0x000fe20000000000 */
[----:B0-----:R-:W-:-:S05]  /*0280*/  IADD3 R8, P1, PT, R8, 0x4, RZ ;  /* 0x0000000408087810 */ /* 0x001fca0007f3e0ff */
[----:B------:R-:W-:Y:S01]  /*0290*/  IMAD.X R9, RZ, RZ, R9, P1 ;  /* 0x000000ffff097224 */ /* 0x000fe200008e0609 */
[----:B--2---:R-:W-:Y:S02]  /*02a0*/  LOP3.LUT R11, R11, 0x55555555, R14, 0x78, !PT ;  /* 0x555555550b0b7812 */ /* 0x004fe400078e780e */
[----:B------:R-:W-:Y:S02]  /*02b0*/  SHF.R.U32.HI R14, RZ, 0x1d, R3 ;  /* 0x0000001dff0e7819 */ /* 0x000fe40000011603 */
[----:B------:R-:W-:Y:S02]  /*02c0*/  LOP3.LUT R6, R11, R6, RZ, 0x3c, !PT ;  /* 0x000000060b067212 */ /* 0x000fe400078e3cff */
[----:B------:R-:W-:-:S03]  /*02d0*/  LOP3.LUT R11, R3, 0x5, R14, 0x78, !PT ;  /* 0x00000005030b7812 */ /* 0x000fc600078e780e */
[C---:B------:R-:W-:Y:S01]  /*02e0*/  IMAD.SHL.U32 R13, R6.reuse, 0x20000, RZ ;  /* 0x00020000060d7824 */ /* 0x040fe200078e00ff */
[----:B------:R-:W-:-:S04]  /*02f0*/  SHF.L.U64.HI R3, R6, 0x11, R11 ;  /* 0x0000001106037819 */ /* 0x000fc8000001020b */
[----:B------:R-:W-:Y:S02]  /*0300*/  LOP3.LUT R13, R6, 0xeda60000, R13, 0x78, !PT ;  /* 0xeda60000060d7812 */ /* 0x000fe400078e780d */
[----:B------:R-:W-:-:S03]  /*0310*/  LOP3.LUT R3, R11, 0x71d67fff, R3, 0x78, !PT ;  /* 0x71d67fff0b037812 */ /* 0x000fc600078e7803 */
[----:B------:R-:W-:-:S05]  /*0320*/  IMAD.SHL.U32 R14, R13, 0x20, RZ ;  /* 0x000000200d0e7824 */ /* 0x000fca00078e00ff */
[----:B------:R-:W-:-:S04]  /*0330*/  LOP3.LUT R14, R3, 0xfff7eee0, R14, 0x78, !PT ;  /* 0xfff7eee0030e7812 */ /* 0x000fc800078e780e */
[--C-:B------:R-:W-:Y:S02]  /*0340*/  SHF.R.U64 R3, R13, 0x1d, R14.reuse ;  /* 0x0000001d0d037819 */ /* 0x100fe4000000120e */
[--C-:B------:R-:W-:Y:S02]  /*0350*/  SHF.R.U32.HI R6, RZ, 0xb, R14.reuse ;  /* 0x0000000bff067819 */ /* 0x100fe4000001160e */
[----:B---3--:R-:W-:Y:S02]  /*0360*/  LOP3.LUT R3, R12, 0x55555555, R3, 0x78, !PT ;  /* 0x555555550c037812 */ /* 0x008fe400078e7803 */
[----:B------:R-:W-:Y:S02]  /*0370*/  SHF.R.U32.HI R11, RZ, 0x1d, R14 ;  /* 0x0000001dff0b7819 */ /* 0x000fe4000001160e */
[----:B------:R-:W-:Y:S02]  /*0380*/  LOP3.LUT R3, R3, R6, R13, 0x96, !PT ;  /* 0x0000000603037212 */ /* 0x000fe400078e960d */
        /* <DEDUP_REMOVED lines=8> */
[----:B------:R-:W-:Y:S02]  /*0410*/  SHF.R.U32.HI R11, RZ, 0xb, R13 ;  /* 0x0000000bff0b7819 */ /* 0x000fe4000001160d */
[----:B----4-:R-:W-:Y:S02]  /*0420*/  LOP3.LUT R6, R10, 0x55555555, R3, 0x78, !PT ;  /* 0x555555550a067812 */ /* 0x010fe400078e7803 */
        /* <DEDUP_REMOVED lines=11> */
[----:B-----5:R-:W-:Y:S02]  /*04e0*/  LOP3.LUT R6, R7, 0x55555555, R6, 0x78, !PT ;  /* 0x5555555507067812 */ /* 0x020fe400078e7806 */
[----:B------:R-:W-:Y:S02]  /*04f0*/  SHF.R.U32.HI R3, RZ, 0x1d, R10 ;  /* 0x0000001dff037819 */ /* 0x000fe4000001160a */
[----:B------:R-:W-:Y:S02]  /*0500*/  LOP3.LUT R6, R6, R11, R13, 0x96, !PT ;  /* 0x0000000b06067212 */ /* 0x000fe400078e960d */
[----:B------:R-:W-:-:S03]  /*0510*/  LOP3.LUT R3, R10, 0x5, R3, 0x78, !PT ;  /* 0x000000050a037812 */ /* 0x000fc600078e7803 */
[C---:B------:R-:W-:Y:S01]  /*0520*/  IMAD.SHL.U32 R7, R6.reuse, 0x20000, RZ ;  /* 0x0002000006077824 */ /* 0x040fe200078e00ff */
[----:B------:R-:W-:-:S04]  /*0530*/  SHF.L.U64.HI R10, R6, 0x11, R3 ;  /* 0x00000011060a7819 */ /* 0x000fc80000010203 */
[----:B------:R-:W-:Y:S02]  /*0540*/  LOP3.LUT R7, R6, 0xeda60000, R7, 0x78, !PT ;  /* 0xeda6000006077812 */ /* 0x000fe400078e7807 */
[----:B------:R-:W-:Y:S02]  /*0550*/  PRMT R6, R5, 0x9910, RZ ;  /* 0x0000991005067816 */ /* 0x000fe400000000ff */
[----:B------:R-:W-:Y:S01]  /*0560*/  LOP3.LUT R10, R3, 0x71d67fff, R10, 0x78, !PT ;  /* 0x71d67fff030a7812 */ /* 0x000fe200078e780a */
[----:B------:R-:W-:Y:S01]  /*0570*/  IMAD.SHL.U32 R3, R7, 0x20, RZ ;  /* 0x0000002007037824 */ /* 0x000fe200078e00ff */
[----:B------:R-:W-:-:S04]  /*0580*/  ISETP.NE.AND P0, PT, R6, RZ, PT ;  /* 0x000000ff0600720c */ /* 0x000fc80003f05270 */
[----:B------:R-:W-:-:S04]  /*0590*/  LOP3.LUT R3, R10, 0xfff7eee0, R3, 0x78, !PT ;  /* 0xfff7eee00a037812 */ /* 0x000fc800078e7803 */
[----:B------:R-:W-:-:S04]  /*05a0*/  SHF.R.U32.HI R6, RZ, 0xb, R3 ;  /* 0x0000000bff067819 */ /* 0x000fc80000011603 */
[----:B------:R-:W-:Y:S01]  /*05b0*/  LOP3.LUT R6, R6, R7, RZ, 0x3c, !PT ;  /* 0x0000000706067212 */ /* 0x000fe200078e3cff */
[----:B------:R-:W-:Y:S06]  /*05c0*/  @P0 BRA `(.L_x_3) ;  /* 0xfffffffc00140947 */ /* 0x000fec000383ffff */
.L_x_2:
[----:B------:R-:W-:Y:S05]  /*05d0*/  BRA.U !UP1, `(.L_x_1) ;  /* 0x0000000109dc7547 */ /* 0x000fea000b800000 */
[----:B------:R-:W-:Y:S02]  /*05e0*/  UISETP.NE.AND UP0, UPT, UR6, 0x1, UPT ;  /* 0x000000010600788c */ /* 0x000fe4000bf05270 */
[----:B------:R-:W-:-:S04]  /*05f0*/  ULOP3.LUT UR4, UR5, 0x1, URZ, 0xc0, !UPT ;  /* 0x0000000105047892 */ /* 0x000fc8000f8ec0ff */
[----:B------:R-:W-:-:S03]  /*0600*/  UISETP.NE.U32.AND UP1, UPT, UR4, 0x1, UPT ;  /* 0x000000010400788c */ /* 0x000fc6000bf25070 */
[----:B------:R-:W-:Y:S08]  /*0610*/  BRA.U !UP0, `(.L_x_4) ;  /* 0x0000000108807547 */ /* 0x000ff0000b800000 */
[----:B------:R-:W0:Y:S01]  /*0620*/  LDCU.64 UR4, c[0x0][0x380] ;  /* 0x00007000ff0477ac */ /* 0x000e220008000a00 */
[----:B------:R-:W-:-:S04]  /*0630*/  LOP3.LUT R9, R4, 0xffff, RZ, 0xc0, !PT ;  /* 0x0000ffff04097812 */ /* 0x000fc800078ec0ff */
[----:B0-----:R-:W-:-:S04]  /*0640*/  IADD3 R8, P0, P1, R9, UR4, R2 ;  /* 0x0000000409087c10 */ /* 0x001fc8000f91e002 */
[----:B------:R-:W-:-:S05]  /*0650*/  IADD3.X R9, PT, PT, RZ, UR5, RZ, P0, P1 ;  /* 0x00000005ff097c10 */ /* 0x000fca00087e24ff */
[----:B------:R-:W2:Y:S04]  /*0660*/  LDG.E.U8 R5, desc[UR8][R8.64] ;  /* 0x0000000808057981 */ /* 0x000ea8000c1e1100 */
[----:B------:R0:W3:Y:S01]  /*0670*/  LDG.E.U8 R7, desc[UR8][R8.64+0x1] ;  /* 0x0000010808077981 */ /* 0x0000e2000c1e1100 */
[----:B------:R-:W-:Y:S01]  /*0680*/  SHF.R.U64 R10, R6, 0x1d, R3 ;  /* 0x0000001d060a7819 */ /* 0x000fe20000001203 */
[----:B------:R-:W-:-:S03]  /*0690*/  VIADD R4, R4, 0x2 ;  /* 0x0000000204047836 */ /* 0x000fc60000000000 */
        /* <DEDUP_REMOVED lines=11> */
[----:B0-----:R-:W-:Y:S02]  /*0750*/  SHF.R.U32.HI R8, RZ, 0xb, R10 ;  /* 0x0000000bff087819 */ /* 0x001fe4000001160a */
        /* <DEDUP_REMOVED lines=10> */
[----:B------:R-:W-:-:S04]  /*0800*/  SHF.R.U32.HI R6, RZ, 0xb, R3 ;  /* 0x0000000bff067819 */ /* 0x000fc80000011603 */
[----:B------:R-:W-:-:S07]  /*0810*/  LOP3.LUT R6, R6, R5, RZ, 0x3c, !PT ;  /* 0x0000000506067212 */ /* 0x000fce00078e3cff */
.L_x_4:
[----:B------:R-:W-:Y:S05]  /*0820*/  BRA.U UP1, `(.L_x_1) ;  /* 0x0000000101487547 */ /* 0x000fea000b800000 */
[----:B------:R-:W0:Y:S01]  /*0830*/  LDCU.64 UR4, c[0x0][0x380] ;  /* 0x00007000ff0477ac */ /* 0x000e220008000a00 */
[----:B------:R-:W-:-:S04]  /*0840*/  LOP3.LUT R5, R4, 0xffff, RZ, 0xc0, !PT ;  /* 0x0000ffff04057812 */ /* 0x000fc800078ec0ff */
[----:B0-----:R-:W-:-:S04]  /*0850*/  IADD3 R4, P0, P1, R5, UR4, R2 ;  /* 0x0000000405047c10 */ /* 0x001fc8000f91e002 */
[----:B------:R-:W-:-:S05]  /*0860*/  IADD3.X R5, PT, PT, RZ, UR5, RZ, P0, P1 ;  /* 0x00000005ff057c10 */ /* 0x000fca00087e24ff */
[----:B------:R-:W2:Y:S01]  /*0870*/  LDG.E.U8 R4, desc[UR8][R4.64] ;  /* 0x0000000804047981 */ /* 0x000ea2000c1e1100 */
[--C-:B------:R-:W-:Y:S02]  /*0880*/  SHF.R.U64 R7, R6, 0x1d, R3.reuse ;  /* 0x0000001d06077819 */ /* 0x100fe40000001203 */
[----:B------:R-:W-:-:S04]  /*0890*/  SHF.R.U32.HI R2, RZ, 0x1d, R3 ;  /* 0x0000001dff027819 */ /* 0x000fc80000011603 */
[----:B------:R-:W-:Y:S02]  /*08a0*/  LOP3.LUT R3, R3, 0x5, R2, 0x78, !PT ;  /* 0x0000000503037812 */ /* 0x000fe400078e7802 */
[----:B--2---:R-:W-:-:S04]  /*08b0*/  LOP3.LUT R7, R4, 0x55555555, R7, 0x78, !PT ;  /* 0x5555555504077812 */ /* 0x004fc800078e7807 */
[----:B------:R-:W-:-:S04]  /*08c0*/  LOP3.LUT R6, R7, R6, RZ, 0x3c, !PT ;  /* 0x0000000607067212 */ /* 0x000fc800078e3cff */
[C---:B------:R-:W-:Y:S01]  /*08d0*/  SHF.L.U64.HI R2, R6.reuse, 0x11, R3 ;  /* 0x0000001106027819 */ /* 0x040fe20000010203 */
[----:B------:R-:W-:-:S03]  /*08e0*/  IMAD.SHL.U32 R7, R6, 0x20000, RZ ;  /* 0x0002000006077824 */ /* 0x000fc600078e00ff */
[----:B------:R-:W-:Y:S02]  /*08f0*/  LOP3.LUT R2, R3, 0x71d67fff, R2, 0x78, !PT ;  /* 0x71d67fff03027812 */ /* 0x000fe400078e7802 */
[----:B------:R-:W-:-:S05]  /*0900*/  LOP3.LUT R7, R6, 0xeda60000, R7, 0x78, !PT ;  /* 0xeda6000006077812 */ /* 0x000fca00078e7807 */
[----:B------:R-:W-:-:S05]  /*0910*/  IMAD.SHL.U32 R3, R7, 0x20, RZ ;  /* 0x0000002007037824 */ /* 0x000fca00078e00ff */
[----:B------:R-:W-:-:S04]  /*0920*/  LOP3.LUT R3, R2, 0xfff7eee0, R3, 0x78, !PT ;  /* 0xfff7eee002037812 */ /* 0x000fc800078e7803 */
[----:B------:R-:W-:-:S04]  /*0930*/  SHF.R.U32.HI R6, RZ, 0xb, R3 ;  /* 0x0000000bff067819 */ /* 0x000fc80000011603 */
[----:B------:R-:W-:-:S07]  /*0940*/  LOP3.LUT R6, R6, R7, RZ, 0x3c, !PT ;  /* 0x0000000706067212 */ /* 0x000fce00078e3cff */
.L_x_1:
[----:B------:R-:W0:Y:S01]  /*0950*/  LDC.64 R4, c[0x0][0x388] ;  /* 0x0000e200ff047b82 */ /* 0x000e220000000a00 */
[----:B------:R-:W-:Y:S02]  /*0960*/  IMAD.MOV.U32 R7, RZ, RZ, R3 ;  /* 0x000000ffff077224 */ /* 0x000fe400078e0003 */
[----:B0-----:R-:W-:-:S05]  /*0970*/  IMAD.WIDE.U32 R4, R0, 0x8, R4 ;  /* 0x0000000800047825 */ /* 0x001fca00078e0004 */
[----:B------:R-:W-:Y:S01]  /*0980*/  STG.E.64 desc[UR8][R4.64], R6 ;  /* 0x0000000604007986 */ /* 0x000fe2000c101b08 */
[----:B------:R-:W-:Y:S05]  /*0990*/  EXIT ;  /* 0x000000000000794d */ /* 0x000fea0003800000 */
.L_x_5:
        /* <DEDUP_REMOVED lines=14> */
.L_x_7:


//--------------------- .nv.shared.reserved.0     --------------------------
	.section	.nv.shared.reserved.0,"aw",@nobits
	.weak		__nv_reservedSMEM_offset_0_alias
	.size		__nv_reservedSMEM_offset_0_alias, 0, 64
	.other		__nv_reservedSMEM_offset_0_alias,@"STO_CUDA_RESERVED_SHARED STV_DEFAULT"
__nv_reservedSMEM_offset_0_alias:
	.zero		0
	.zero		64


//--------------------- .nv.constant0._Z13search_kernelPKmmPjjj --------------------------
	.section	.nv.constant0._Z13search_kernelPKmmPjjj,"a",@progbits
	.sectionflags	@""
	.align	4
.nv.constant0._Z13search_kernelPKmmPjjj:
	.zero		928


//--------------------- .nv.constant0._Z12hash0_kernelPKhPmjt --------------------------
	.section	.nv.constant0._Z12hash0_kernelPKhPmjt,"a",@progbits
	.sectionflags	@""
	.align	4
.nv.constant0._Z12hash0_kernelPKhPmjt:
	.zero		918


//--------------------- SYMBOLS --------------------------

	.type		.nv.reservedSmem.offset0,@object
	.size		.nv.reservedSmem.offset0,0x4
